	.headerflags	@"EF_CUDA_TEXMODE_UNIFIED EF_CUDA_64BIT_ADDRESS EF_CUDA_ACCELERATORS EF_CUDA_SM90 EF_CUDA_VIRTUAL_SM(EF_CUDA_SM90)"
	.elftype	@"ET_EXEC"


//--------------------- .nv.info                  --------------------------
	.section	.nv.info,"",@"SHT_CUDA_INFO"
	.align	4


	//----- nvinfo : EIATTR_REGCOUNT
	.align		4
        /*0000*/ 	.byte	0x04, 0x2f
        /*0002*/ 	.short	(.L_1 - .L_0)
	.align		4
.L_0:
        /*0004*/ 	.word	index@(triton_poi_fused_convolution_leaky_relu_30)
        /*0008*/ 	.word	0x0000000e


	//----- nvinfo : EIATTR_MIN_STACK_SIZE
	.align		4
.L_1:
        /*000c*/ 	.byte	0x04, 0x12
        /*000e*/ 	.short	(.L_3 - .L_2)
	.align		4
.L_2:
        /*0010*/ 	.word	index@(triton_poi_fused_convolution_leaky_relu_30)
        /*0014*/ 	.word	0x00000000


	//----- nvinfo : EIATTR_FRAME_SIZE
	.align		4
.L_3:
        /*0018*/ 	.byte	0x04, 0x11
        /*001a*/ 	.short	(.L_5 - .L_4)
	.align		4
.L_4:
        /*001c*/ 	.word	index@(triton_poi_fused_convolution_leaky_relu_30)
        /*0020*/ 	.word	0x00000000


	//----- nvinfo : EIATTR_MIN_STACK_SIZE
	.align		4
.L_5:
        /*0024*/ 	.byte	0x04, 0x12
        /*0026*/ 	.short	(.L_7 - .L_6)
	.align		4
.L_6:
        /*0028*/ 	.word	index@(triton_poi_fused_convolution_leaky_relu_30)
        /*002c*/ 	.word	0x00000000
.L_7:


//--------------------- .nv.info.triton_poi_fused_convolution_leaky_relu_30 --------------------------
	.section	.nv.info.triton_poi_fused_convolution_leaky_relu_30,"",@"SHT_CUDA_INFO"
	.sectionflags	@""
	.align	4


	//----- nvinfo : EIATTR_CUDA_API_VERSION
	.align		4
        /*0000*/ 	.byte	0x04, 0x37
        /*0002*/ 	.short	(.L_9 - .L_8)
.L_8:
        /*0004*/ 	.word	0x0000007c


	//----- nvinfo : EIATTR_KPARAM_INFO
	.align		4
.L_9:
        /*0008*/ 	.byte	0x04, 0x17
        /*000a*/ 	.short	(.L_11 - .L_10)
.L_10:
        /*000c*/ 	.word	0x00000000
        /*0010*/ 	.short	0x0003
        /*0012*/ 	.short	0x0018
        /*0014*/ 	.byte	0x00, 0xf0, 0x11, 0x00


	//----- nvinfo : EIATTR_KPARAM_INFO
	.align		4
.L_11:
        /*0018*/ 	.byte	0x04, 0x17
        /*001a*/ 	.short	(.L_13 - .L_12)
.L_12:
        /*001c*/ 	.word	0x00000000
        /*0020*/ 	.short	0x0002
        /*0022*/ 	.short	0x0010
        /*0024*/ 	.byte	0x00, 0xf4, 0x21, 0x00


	//----- nvinfo : EIATTR_KPARAM_INFO
	.align		4
.L_13:
        /*0028*/ 	.byte	0x04, 0x17
        /*002a*/ 	.short	(.L_15 - .L_14)
.L_14:
        /*002c*/ 	.word	0x00000000
        /*0030*/ 	.short	0x0001
        /*0032*/ 	.short	0x0008
        /*0034*/ 	.byte	0x00, 0xf4, 0x21, 0x00


	//----- nvinfo : EIATTR_KPARAM_INFO
	.align		4
.L_15:
        /*0038*/ 	.byte	0x04, 0x17
        /*003a*/ 	.short	(.L_17 - .L_16)
.L_16:
        /*003c*/ 	.word	0x00000000
        /*0040*/ 	.short	0x0000
        /*0042*/ 	.short	0x0000
        /*0044*/ 	.byte	0x00, 0xf4, 0x21, 0x00


	//----- nvinfo : EIATTR_SPARSE_MMA_MASK
	.align		4
.L_17:
        /*0048*/ 	.byte	0x03, 0x50
        /*004a*/ 	.short	0x0000


	//----- nvinfo : EIATTR_MAXREG_COUNT
	.align		4
        /*004c*/ 	.byte	0x03, 0x1b
        /*004e*/ 	.short	0x00ff


	//----- nvinfo : EIATTR_EXIT_INSTR_OFFSETS
	.align		4
        /*0050*/ 	.byte	0x04, 0x1c
        /*0052*/ 	.short	(.L_19 - .L_18)


	//   ....[0]....
.L_18:
        /*0054*/ 	.word	0x00000230


	//----- nvinfo : EIATTR_REQNTID
	.align		4
.L_19:
        /*0058*/ 	.byte	0x04, 0x10
        /*005a*/ 	.short	(.L_21 - .L_20)
.L_20:
        /*005c*/ 	.word	0x00000080
        /*0060*/ 	.word	0x00000001
        /*0064*/ 	.word	0x00000001


	//----- nvinfo : EIATTR_CBANK_PARAM_SIZE
	.align		4
.L_21:
        /*0068*/ 	.byte	0x03, 0x19
        /*006a*/ 	.short	0x001c


	//----- nvinfo : EIATTR_PARAM_CBANK
	.align		4
        /*006c*/ 	.byte	0x04, 0x0a
        /*006e*/ 	.short	(.L_23 - .L_22)
	.align		4
.L_22:
        /*0070*/ 	.word	index@(.nv.constant0.triton_poi_fused_convolution_leaky_relu_30)
        /*0074*/ 	.short	0x0210
        /*0076*/ 	.short	0x001c


	//----- nvinfo : EIATTR_SW_WAR
	.align		4
.L_23:
        /*0078*/ 	.byte	0x04, 0x36
        /*007a*/ 	.short	(.L_25 - .L_24)
.L_24:
        /*007c*/ 	.word	0x00000008
.L_25:


//--------------------- .nv.callgraph             --------------------------
	.section	.nv.callgraph,"",@"SHT_CUDA_CALLGRAPH"
	.align	4
	.sectionentsize	8
	.align		4
        /*0000*/ 	.word	0x00000000
	.align		4
        /*0004*/ 	.word	0xffffffff
	.align		4
        /*0008*/ 	.word	0x00000000
	.align		4
        /*000c*/ 	.word	0xfffffffe
	.align		4
        /*0010*/ 	.word	0x00000000
	.align		4
        /*0014*/ 	.word	0xfffffffd
	.align		4
        /*0018*/ 	.word	0x00000000
	.align		4
        /*001c*/ 	.word	0xfffffffc


//--------------------- .text.triton_poi_fused_convolution_leaky_relu_30 --------------------------
	.section	.text.triton_poi_fused_convolution_leaky_relu_30,"ax",@progbits
	.align	128
        .global         triton_poi_fused_convolution_leaky_relu_30
        .type           triton_poi_fused_convolution_leaky_relu_30,@function
        .size           triton_poi_fused_convolution_leaky_relu_30,(.L_x_1 - triton_poi_fused_convolution_leaky_relu_30)
        .other          triton_poi_fused_convolution_leaky_relu_30,@"STO_CUDA_ENTRY STV_DEFAULT"
triton_poi_fused_convolution_leaky_relu_30:
.text.triton_poi_fused_convolution_leaky_relu_30:
[----:B------:R-:W-:Y:S01]  /*0000*/  LDC R1, c[0x0][0x28] ;  /* 0x00000a00ff017b82 */ /* 0x000fe20000000800 */
[----:B------:R-:W1:Y:S07]  /*0010*/  S2R R0, SR_TID.X ;  /* 0x0000000000007919 */ /* 0x000e6e0000002100 */
[----:B------:R-:W2:Y:S01]  /*0020*/  LDC.64 R4, c[0x0][0x218] ;  /* 0x00008600ff047b82 */ /* 0x000ea20000000a00 */
[----:B------:R-:W-:Y:S01]  /*0030*/  ULDC.64 UR4, c[0x0][0x208] ;  /* 0x0000820000047ab9 */ /* 0x000fe20000000a00 */
[----:B------:R-:W-:Y:S01]  /*0040*/  ULDC.64 UR6, c[0x0][0x220] ;  /* 0x0000880000067ab9 */ /* 0x000fe20000000a00 */
[----:B------:R-:W3:Y:S05]  /*0050*/  S2R R7, SR_CTAID.X ;  /* 0x0000000000077919 */ /* 0x000eea0000002500 */
[----:B------:R-:W4:Y:S01]  /*0060*/  LDC.64 R2, c[0x0][0x210] ;  /* 0x00008400ff027b82 */ /* 0x000f220000000a00 */
[----:B-1----:R-:W-:Y:S01]  /*0070*/  IMAD.SHL.U32 R0, R0, 0x2, RZ ;  /* 0x0000000200007824 */ /* 0x002fe200078e00ff */
[----:B---3--:R-:W-:-:S04]  /*0080*/  SHF.R.S32.HI R6, RZ, 0x17, R7 ;  /* 0x00000017ff067819 */ /* 0x008fc80000011407 */
[----:B------:R-:W-:Y:S02]  /*0090*/  LOP3.LUT R0, R0, 0xfe, RZ, 0xc0, !PT ;  /* 0x000000fe00007812 */ /* 0x000fe400078ec0ff */
[----:B------:R-:W-:-:S03]  /*00a0*/  SGXT R6, R6, 0x1 ;  /* 0x000000010606781a */ /* 0x000fc60000000200 */
[----:B------:R-:W-:-:S04]  /*00b0*/  IMAD R7, R7, 0x100, R0 ;  /* 0x0000010007077824 */ /* 0x000fc800078e0200 */
[----:B----4-:R-:W-:Y:S01]  /*00c0*/  IMAD.WIDE R2, R7, 0x4, R2 ;  /* 0x0000000407027825 */ /* 0x010fe200078e0202 */
[----:B------:R-:W-:-:S04]  /*00d0*/  LEA.HI R6, R6, R7, RZ, 0x2 ;  /* 0x0000000706067211 */ /* 0x000fc800078f10ff */
[--C-:B------:R-:W-:Y:S02]  /*00e0*/  SHF.R.S32.HI R0, RZ, 0x2, R6.reuse ;  /* 0x00000002ff007819 */ /* 0x100fe40000011406 */
[----:B------:R-:W-:-:S04]  /*00f0*/  SHF.R.S32.HI R9, RZ, 0x1f, R6 ;  /* 0x0000001fff097819 */ /* 0x000fc80000011406 */
[----:B------:R-:W-:-:S04]  /*0100*/  LEA.HI R9, R9, R0, RZ, 0x8 ;  /* 0x0000000009097211 */ /* 0x000fc800078f40ff */
[----:B------:R-:W-:-:S05]  /*0110*/  LOP3.LUT R9, R9, 0xffffff00, RZ, 0xc0, !PT ;  /* 0xffffff0009097812 */ /* 0x000fca00078ec0ff */
[----:B------:R-:W-:-:S04]  /*0120*/  IMAD.IADD R9, R0, 0x1, -R9 ;  /* 0x0000000100097824 */ /* 0x000fc800078e0a09 */
[----:B--2---:R-:W-:Y:S02]  /*0130*/  IMAD.WIDE R4, R9, 0x4, R4 ;  /* 0x0000000409047825 */ /* 0x004fe400078e0204 */
[----:B------:R-:W2:Y:S04]  /*0140*/  LDG.E.64 R8, desc[UR4][R2.64] ;  /* 0x0000000402087981 */ /* 0x000ea8000c1e1b00 */
[----:B------:R-:W2:Y:S01]  /*0150*/  LDG.E.EL R4, desc[UR4][R4.64] ;  /* 0x0000000404047981 */ /* 0x000ea2000c2e1900 */
[----:B------:R-:W-:-:S04]  /*0160*/  IADD3 R6, P2, R7, UR6, RZ ;  /* 0x0000000607067c10 */ /* 0x000fc8000ff5e0ff */
[----:B------:R-:W-:Y:S02]  /*0170*/  LEA.HI.X.SX32 R7, R7, UR7, 0x1, P2 ;  /* 0x0000000707077c11 */ /* 0x000fe400090f0eff */
[CC--:B--2---:R-:W-:Y:S01]  /*0180*/  FSETP.GT.AND P0, PT, R9.reuse, -R4.reuse, PT ;  /* 0x800000040900720b */ /* 0x0c4fe20003f04000 */
[--C-:B------:R-:W-:Y:S01]  /*0190*/  FADD R9, R9, R4.reuse ;  /* 0x0000000409097221 */ /* 0x100fe20000000000 */
[C---:B------:R-:W-:Y:S01]  /*01a0*/  FSETP.GT.AND P1, PT, R8.reuse, -R4, PT ;  /* 0x800000040800720b */ /* 0x040fe20003f24000 */
[----:B------:R-:W-:Y:S01]  /*01b0*/  FADD R8, R8, R4 ;  /* 0x0000000408087221 */ /* 0x000fe20000000000 */
[----:B------:R-:W-:Y:S02]  /*01c0*/  SEL R11, RZ, 0x100, !P0 ;  /* 0x00000100ff0b7807 */ /* 0x000fe40004000000 */
[----:B------:R-:W-:-:S05]  /*01d0*/  SEL R0, RZ, 0x1, !P1 ;  /* 0x00000001ff007807 */ /* 0x000fca0004800000 */
[----:B------:R-:W-:Y:S02]  /*01e0*/  IMAD.IADD R11, R0, 0x1, R11 ;  /* 0x00000001000b7824 */ /* 0x000fe400078e020b */
[----:B------:R-:W-:Y:S02]  /*01f0*/  @!P0 FMUL R9, R9, 0.10000000149011611938 ;  /* 0x3dcccccd09098820 */ /* 0x000fe40000400000 */
[----:B------:R-:W-:Y:S01]  /*0200*/  @!P1 FMUL R8, R8, 0.10000000149011611938 ;  /* 0x3dcccccd08089820 */ /* 0x000fe20000400000 */
[----:B------:R-:W-:Y:S04]  /*0210*/  STG.E.U16 desc[UR4][R6.64], R11 ;  /* 0x0000000b06007986 */ /* 0x000fe8000c101504 */
[----:B------:R-:W-:Y:S01]  /*0220*/  STG.E.64 desc[UR4][R2.64], R8 ;  /* 0x0000000802007986 */ /* 0x000fe2000c101b04 */
[----:B------:R-:W-:Y:S05]  /*0230*/  EXIT ;  /* 0x000000000000794d */ /* 0x000fea0003800000 */
.L_x_0:
[----:B------:R-:W-:-:S00]  /*0240*/  BRA `(.L_x_0) ;  /* 0xfffffffc00fc7947 */ /* 0x000fc0000383ffff */
[----:B------:R-:W-:-:S00]  /*0250*/  NOP ;  /* 0x0000000000007918 */ /* 0x000fc00000000000 */
        /* <DEDUP_REMOVED lines=10> */
.L_x_1:


//--------------------- .nv.constant0.triton_poi_fused_convolution_leaky_relu_30 --------------------------
	.section	.nv.constant0.triton_poi_fused_convolution_leaky_relu_30,"a",@progbits
	.sectionflags	@""
	.align	4
.nv.constant0.triton_poi_fused_convolution_leaky_relu_30:
	.zero		556
